//
// Generated by NVIDIA NVVM Compiler
//
// Compiler Build ID: CL-36424714
// Cuda compilation tools, release 13.0, V13.0.88
// Based on NVVM 20.0.0
//

.version 9.0
.target sm_100
.address_size 64

	// .globl	_Z10cuda_printv
.extern .func  (.param .b32 func_retval0) vprintf
(
	.param .b64 vprintf_param_0,
	.param .b64 vprintf_param_1
)
;
.global .align 1 .b8 $str[36] = {72, 101, 108, 108, 111, 32, 102, 114, 111, 109, 32, 71, 80, 85, 32, 102, 114, 111, 109, 32, 116, 104, 114, 101, 97, 100, 32, 91, 37, 100, 44, 37, 100, 93, 10};

.visible .entry _Z10cuda_printv()
{
	.local .align 8 .b8 	__local_depot0[8];
	.reg .b64 	%SP;
	.reg .b64 	%SPL;
	.reg .b32 	%r<5>;
	.reg .b64 	%rd<5>;

	mov.u64 	%SPL, __local_depot0;
	cvta.local.u64 	%SP, %SPL;
	add.u64 	%rd1, %SP, 0;
	add.u64 	%rd2, %SPL, 0;
	mov.u32 	%r1, %ctaid.x;
	mov.u32 	%r2, %tid.x;
	st.local.v2.u32 	[%rd2], {%r1, %r2};
	mov.u64 	%rd3, $str;
	cvta.global.u64 	%rd4, %rd3;
	{ // callseq 0, 0
	.param .b64 param0;
	st.param.b64 	[param0], %rd4;
	.param .b64 param1;
	st.param.b64 	[param1], %rd1;
	.param .b32 retval0;
	call.uni (retval0), 
	vprintf, 
	(
	param0, 
	param1
	);
	ld.param.b32 	%r3, [retval0];
	} // callseq 0
	ret;

}


// ===== COMPILED SASS (sm_100) =====

	.target	sm_100

	.elftype	@"ET_EXEC"


//--------------------- .note.nv.tkinfo           --------------------------
	.section	.note.nv.tkinfo,"",@"SHT_NOTE"
	.sectionflags	@"SHF_NOTE_NV_TKINFO"
	.tkinfo
        /*0018*/ 	.word	0x00000002
        /*0030*/ 	.string	""
        /*0030*/ 	.string	"ptxas"
        /*0030*/ 	.string	"Cuda compilation tools, release 13.0, V13.0.88"
        /*0030*/ 	.string	"Build cuda_13.0.r13.0/compiler.36424714_0"
        /*0030*/ 	.string	"-arch sm_100 -m 64 "



//--------------------- .note.nv.cuinfo           --------------------------
	.section	.note.nv.cuinfo,"",@"SHT_NOTE"
	.sectionflags	@"SHF_NOTE_NV_CUINFO"
        /*0018*/ 	.short	0x0002
        /*001a*/ 	.short	0x0064
        /*001c*/ 	.short	0x0082
	.zero		2


//--------------------- .nv.info                  --------------------------
	.section	.nv.info,"",@"SHT_CUDA_INFO"
	.align	4


	//----- nvinfo : EIATTR_REGCOUNT
	.align		4
        /*0000*/ 	.byte	0x04, 0x2f
        /*0002*/ 	.short	(.L_2 - .L_1)
	.align		4
.L_1:
        /*0004*/ 	.word	index@(_Z10cuda_printv)
        /*0008*/ 	.word	0x00000018


	//----- nvinfo : EIATTR_FRAME_SIZE
	.align		4
.L_2:
        /*000c*/ 	.byte	0x04, 0x11
        /*000e*/ 	.short	(.L_4 - .L_3)
	.align		4
.L_3:
        /*0010*/ 	.word	index@(_Z10cuda_printv)
        /*0014*/ 	.word	0x00000008


	//----- nvinfo : EIATTR_MIN_STACK_SIZE
	.align		4
.L_4:
        /*0018*/ 	.byte	0x04, 0x12
        /*001a*/ 	.short	(.L_6 - .L_5)
	.align		4
.L_5:
        /*001c*/ 	.word	index@(_Z10cuda_printv)
        /*0020*/ 	.word	0x00000008
.L_6:


//--------------------- .nv.compat                --------------------------
	.section	.nv.compat,"",@"SHT_CUDA_COMPAT_INFO"
	.align	4
        /*0000*/ 	.byte	0x02, 0x09, 0x00, 0x00, 0x02, 0x02, 0x01, 0x00, 0x02, 0x05, 0x05, 0x00, 0x03, 0x07, 0x01, 0x01
        /*0010*/ 	.byte	0x02, 0x03, 0x00, 0x00, 0x02, 0x06, 0x01, 0x00, 0x04, 0x0b, 0x08, 0x00, 0x09, 0x00, 0x00, 0x00
        /*0020*/ 	.byte	0x00, 0x00, 0x00, 0x00


//--------------------- .nv.info._Z10cuda_printv  --------------------------
	.section	.nv.info._Z10cuda_printv,"",@"SHT_CUDA_INFO"
	.sectionflags	@""
	.align	4


	//----- nvinfo : EIATTR_CUDA_API_VERSION
	.align		4
        /*0000*/ 	.byte	0x04, 0x37
        /*0002*/ 	.short	(.L_8 - .L_7)
.L_7:
        /*0004*/ 	.word	0x00000082


	//----- nvinfo : EIATTR_SPARSE_MMA_MASK
	.align		4
.L_8:
        /*0008*/ 	.byte	0x03, 0x50
        /*000a*/ 	.short	0x0000


	//----- nvinfo : EIATTR_MAXREG_COUNT
	.align		4
        /*000c*/ 	.byte	0x03, 0x1b
        /*000e*/ 	.short	0x00ff


	//----- nvinfo : EIATTR_EXTERNS
	.align		4
        /*0010*/ 	.byte	0x04, 0x0f
        /*0012*/ 	.short	(.L_10 - .L_9)


	//   ....[0]....
	.align		4
.L_9:
        /*0014*/ 	.word	index@(vprintf)


	//----- nvinfo : EIATTR_MERCURY_ISA_VERSION
	.align		4
.L_10:
        /*0018*/ 	.byte	0x03, 0x5f
        /*001a*/ 	.short	0x0101


	//----- nvinfo : EIATTR_VRC_CTA_INIT_COUNT
	.align		4
        /*001c*/ 	.byte	0x02, 0x4a
	.zero		1
	.zero		1


	//----- nvinfo : EIATTR_SYSCALL_OFFSETS
	.align		4
        /*0020*/ 	.byte	0x04, 0x46
        /*0022*/ 	.short	(.L_12 - .L_11)


	//   ....[0]....
.L_11:
        /*0024*/ 	.word	0x000000f0


	//----- nvinfo : EIATTR_EXIT_INSTR_OFFSETS
	.align		4
.L_12:
        /*0028*/ 	.byte	0x04, 0x1c
        /*002a*/ 	.short	(.L_14 - .L_13)


	//   ....[0]....
.L_13:
        /*002c*/ 	.word	0x00000100


	//----- nvinfo : EIATTR_SW_WAR
	.align		4
.L_14:
        /*0030*/ 	.byte	0x04, 0x36
        /*0032*/ 	.short	(.L_16 - .L_15)
.L_15:
        /*0034*/ 	.word	0x00000008
.L_16:


//--------------------- .nv.callgraph             --------------------------
	.section	.nv.callgraph,"",@"SHT_CUDA_CALLGRAPH"
	.align	4
	.sectionentsize	8
	.align		4
        /*0000*/ 	.word	0x00000000
	.align		4
        /*0004*/ 	.word	0xffffffff
	.align		4
        /*0008*/ 	.word	index@(_Z10cuda_printv)
	.align		4
        /*000c*/ 	.word	index@(vprintf)
	.align		4
        /*0010*/ 	.word	0x00000000
	.align		4
        /*0014*/ 	.word	0xfffffffe
	.align		4
        /*0018*/ 	.word	0x00000000
	.align		4
        /*001c*/ 	.word	0xfffffffd
	.align		4
        /*0020*/ 	.word	0x00000000
	.align		4
        /*0024*/ 	.word	0xfffffffc


//--------------------- .nv.constant4             --------------------------
	.section	.nv.constant4,"a",@progbits
	.align	8
	.align		8
.nv.constant4:
        /*0000*/ 	.dword	vprintf
	.align		8
        /*0008*/ 	.dword	$str


//--------------------- .text._Z10cuda_printv     --------------------------
	.section	.text._Z10cuda_printv,"ax",@progbits
	.align	128
        .global         _Z10cuda_printv
        .type           _Z10cuda_printv,@function
        .size           _Z10cuda_printv,(.L_x_2 - _Z10cuda_printv)
        .other          _Z10cuda_printv,@"STO_CUDA_ENTRY STV_DEFAULT"
_Z10cuda_printv:
.text._Z10cuda_printv:
[----:B------:R-:W0:Y:S01]  /*0000*/  LDC R1, c[0x0][0x37c] ;  /* 0x0000df00ff017b82 */ /* 0x000e220000000800 */
[----:B------:R-:W1:Y:S01]  /*0010*/  S2R R8, SR_CTAID.X ;  /* 0x0000000000087919 */ /* 0x000e620000002500 */
[----:B0-----:R-:W-:Y:S01]  /*0020*/  VIADD R1, R1, 0xfffffff8 ;  /* 0xfffffff801017836 */ /* 0x001fe20000000000 */
[----:B------:R-:W-:Y:S01]  /*0030*/  MOV R0, 0x0 ;  /* 0x0000000000007802 */ /* 0x000fe20000000f00 */
[----:B------:R-:W0:Y:S01]  /*0040*/  LDCU UR4, c[0x0][0x2f8] ;  /* 0x00005f00ff0477ac */ /* 0x000e220008000800 */
[----:B------:R-:W1:Y:S03]  /*0050*/  S2R R9, SR_TID.X ;  /* 0x0000000000097919 */ /* 0x000e660000002100 */
[----:B------:R2:W3:Y:S01]  /*0060*/  LDC.64 R2, c[0x4][R0] ;  /* 0x0100000000027b82 */ /* 0x0004e20000000a00 */
[----:B------:R-:W4:Y:S01]  /*0070*/  LDCU.64 UR6, c[0x4][0x8] ;  /* 0x01000100ff0677ac */ /* 0x000f220008000a00 */
[----:B------:R-:W5:Y:S01]  /*0080*/  LDCU UR5, c[0x0][0x2fc] ;  /* 0x00005f80ff0577ac */ /* 0x000f620008000800 */
[----:B0-----:R-:W-:Y:S01]  /*0090*/  IADD3 R6, P0, PT, R1, UR4, RZ ;  /* 0x0000000401067c10 */ /* 0x001fe2000ff1e0ff */
[----:B----4-:R-:W-:Y:S01]  /*00a0*/  IMAD.U32 R4, RZ, RZ, UR6 ;  /* 0x00000006ff047e24 */ /* 0x010fe2000f8e00ff */
[----:B------:R-:W-:-:S03]  /*00b0*/  MOV R5, UR7 ;  /* 0x0000000700057c02 */ /* 0x000fc60008000f00 */
[----:B-----5:R-:W-:Y:S01]  /*00c0*/  IMAD.X R7, RZ, RZ, UR5, P0 ;  /* 0x00000005ff077e24 */ /* 0x020fe200080e06ff */
[----:B-1----:R2:W-:Y:S07]  /*00d0*/  STL.64 [R1], R8 ;  /* 0x0000000801007387 */ /* 0x0025ee0000100a00 */
[----:B------:R-:W-:-:S07]  /*00e0*/  LEPC R20, `(.L_x_0) ;  /* 0x000000001014794e */ /* 0x000fce0000000000 */
[----:B--23--:R-:W-:Y:S05]  /*00f0*/  CALL.ABS.NOINC R2 ;  /* 0x0000000002007343 */ /* 0x00cfea0003c00000 */
.L_x_0:
[----:B------:R-:W-:Y:S05]  /*0100*/  EXIT ;  /* 0x000000000000794d */ /* 0x000fea0003800000 */
.L_x_1:
[----:B------:R-:W-:-:S00]  /*0110*/  BRA `(.L_x_1) ;  /* 0xfffffffc00fc7947 */ /* 0x000fc0000383ffff */
[----:B------:R-:W-:-:S00]  /*0120*/  NOP ;  /* 0x0000000000007918 */ /* 0x000fc00000000000 */
        /* <DEDUP_REMOVED lines=13> */
.L_x_2:


//--------------------- .nv.global.init           --------------------------
	.section	.nv.global.init,"aw",@progbits
.nv.global.init:
	.type		$str,@object
	.size		$str,(.L_0 - $str)
$str:
        /*0000*/ 	.byte	0x48, 0x65, 0x6c, 0x6c, 0x6f, 0x20, 0x66, 0x72, 0x6f, 0x6d, 0x20, 0x47, 0x50, 0x55, 0x20, 0x66
        /*0010*/ 	.byte	0x72, 0x6f, 0x6d, 0x20, 0x74, 0x68, 0x72, 0x65, 0x61, 0x64, 0x20, 0x5b, 0x25, 0x64, 0x2c, 0x25
        /*0020*/ 	.byte	0x64, 0x5d, 0x0a, 0x00
.L_0:


//--------------------- .nv.shared.reserved.0     --------------------------
	.section	.nv.shared.reserved.0,"aw",@nobits
	.weak		__nv_reservedSMEM_offset_0_alias
	.size		__nv_reservedSMEM_offset_0_alias, 0, 64
	.other		__nv_reservedSMEM_offset_0_alias,@"STO_CUDA_RESERVED_SHARED STV_DEFAULT"
__nv_reservedSMEM_offset_0_alias:
	.zero		0
	.zero		64


//--------------------- .nv.constant0._Z10cuda_printv --------------------------
	.section	.nv.constant0._Z10cuda_printv,"a",@progbits
	.sectionflags	@""
	.align	4
.nv.constant0._Z10cuda_printv:
	.zero		896


//--------------------- SYMBOLS --------------------------

	.type		.nv.reservedSmem.offset0,@object
	.size		.nv.reservedSmem.offset0,0x4
	.type		vprintf,@function
